	.headerflags	@"EF_CUDA_TEXMODE_UNIFIED EF_CUDA_64BIT_ADDRESS EF_CUDA_ACCELERATORS EF_CUDA_SM90 EF_CUDA_VIRTUAL_SM(EF_CUDA_SM90)"
	.elftype	@"ET_EXEC"


//--------------------- .nv.info                  --------------------------
	.section	.nv.info,"",@"SHT_CUDA_INFO"
	.align	4


	//----- nvinfo : EIATTR_REGCOUNT
	.align		4
        /*0000*/ 	.byte	0x04, 0x2f
        /*0002*/ 	.short	(.L_1 - .L_0)
	.align		4
.L_0:
        /*0004*/ 	.word	index@(triton_poi_fused__unsafe_index_add_mul_sub_16)
        /*0008*/ 	.word	0x00000022


	//----- nvinfo : EIATTR_MIN_STACK_SIZE
	.align		4
.L_1:
        /*000c*/ 	.byte	0x04, 0x12
        /*000e*/ 	.short	(.L_3 - .L_2)
	.align		4
.L_2:
        /*0010*/ 	.word	index@(triton_poi_fused__unsafe_index_add_mul_sub_16)
        /*0014*/ 	.word	0x00000000


	//----- nvinfo : EIATTR_FRAME_SIZE
	.align		4
.L_3:
        /*0018*/ 	.byte	0x04, 0x11
        /*001a*/ 	.short	(.L_5 - .L_4)
	.align		4
.L_4:
        /*001c*/ 	.word	index@(triton_poi_fused__unsafe_index_add_mul_sub_16)
        /*0020*/ 	.word	0x00000000


	//----- nvinfo : EIATTR_MIN_STACK_SIZE
	.align		4
.L_5:
        /*0024*/ 	.byte	0x04, 0x12
        /*0026*/ 	.short	(.L_7 - .L_6)
	.align		4
.L_6:
        /*0028*/ 	.word	index@(triton_poi_fused__unsafe_index_add_mul_sub_16)
        /*002c*/ 	.word	0x00000000
.L_7:


//--------------------- .nv.info.triton_poi_fused__unsafe_index_add_mul_sub_16 --------------------------
	.section	.nv.info.triton_poi_fused__unsafe_index_add_mul_sub_16,"",@"SHT_CUDA_INFO"
	.sectionflags	@""
	.align	4


	//----- nvinfo : EIATTR_CUDA_API_VERSION
	.align		4
        /*0000*/ 	.byte	0x04, 0x37
        /*0002*/ 	.short	(.L_9 - .L_8)
.L_8:
        /*0004*/ 	.word	0x0000007c


	//----- nvinfo : EIATTR_KPARAM_INFO
	.align		4
.L_9:
        /*0008*/ 	.byte	0x04, 0x17
        /*000a*/ 	.short	(.L_11 - .L_10)
.L_10:
        /*000c*/ 	.word	0x00000000
        /*0010*/ 	.short	0x0006
        /*0012*/ 	.short	0x0030
        /*0014*/ 	.byte	0x00, 0xf0, 0x11, 0x00


	//----- nvinfo : EIATTR_KPARAM_INFO
	.align		4
.L_11:
        /*0018*/ 	.byte	0x04, 0x17
        /*001a*/ 	.short	(.L_13 - .L_12)
.L_12:
        /*001c*/ 	.word	0x00000000
        /*0020*/ 	.short	0x0005
        /*0022*/ 	.short	0x0028
        /*0024*/ 	.byte	0x00, 0xf4, 0x21, 0x00


	//----- nvinfo : EIATTR_KPARAM_INFO
	.align		4
.L_13:
        /*0028*/ 	.byte	0x04, 0x17
        /*002a*/ 	.short	(.L_15 - .L_14)
.L_14:
        /*002c*/ 	.word	0x00000000
        /*0030*/ 	.short	0x0004
        /*0032*/ 	.short	0x0020
        /*0034*/ 	.byte	0x00, 0xf4, 0x21, 0x00


	//----- nvinfo : EIATTR_KPARAM_INFO
	.align		4
.L_15:
        /*0038*/ 	.byte	0x04, 0x17
        /*003a*/ 	.short	(.L_17 - .L_16)
.L_16:
        /*003c*/ 	.word	0x00000000
        /*0040*/ 	.short	0x0003
        /*0042*/ 	.short	0x0018
        /*0044*/ 	.byte	0x00, 0xf4, 0x21, 0x00


	//----- nvinfo : EIATTR_KPARAM_INFO
	.align		4
.L_17:
        /*0048*/ 	.byte	0x04, 0x17
        /*004a*/ 	.short	(.L_19 - .L_18)
.L_18:
        /*004c*/ 	.word	0x00000000
        /*0050*/ 	.short	0x0002
        /*0052*/ 	.short	0x0010
        /*0054*/ 	.byte	0x00, 0xf4, 0x21, 0x00


	//----- nvinfo : EIATTR_KPARAM_INFO
	.align		4
.L_19:
        /*0058*/ 	.byte	0x04, 0x17
        /*005a*/ 	.short	(.L_21 - .L_20)
.L_20:
        /*005c*/ 	.word	0x00000000
        /*0060*/ 	.short	0x0001
        /*0062*/ 	.short	0x0008
        /*0064*/ 	.byte	0x00, 0xf4, 0x21, 0x00


	//----- nvinfo : EIATTR_KPARAM_INFO
	.align		4
.L_21:
        /*0068*/ 	.byte	0x04, 0x17
        /*006a*/ 	.short	(.L_23 - .L_22)
.L_22:
        /*006c*/ 	.word	0x00000000
        /*0070*/ 	.short	0x0000
        /*0072*/ 	.short	0x0000
        /*0074*/ 	.byte	0x00, 0xf4, 0x21, 0x00


	//----- nvinfo : EIATTR_SPARSE_MMA_MASK
	.align		4
.L_23:
        /*0078*/ 	.byte	0x03, 0x50
        /*007a*/ 	.short	0x0000


	//----- nvinfo : EIATTR_MAXREG_COUNT
	.align		4
        /*007c*/ 	.byte	0x03, 0x1b
        /*007e*/ 	.short	0x00ff


	//----- nvinfo : EIATTR_EXIT_INSTR_OFFSETS
	.align		4
        /*0080*/ 	.byte	0x04, 0x1c
        /*0082*/ 	.short	(.L_25 - .L_24)


	//   ....[0]....
.L_24:
        /*0084*/ 	.word	0x00000b40


	//----- nvinfo : EIATTR_REQNTID
	.align		4
.L_25:
        /*0088*/ 	.byte	0x04, 0x10
        /*008a*/ 	.short	(.L_27 - .L_26)
.L_26:
        /*008c*/ 	.word	0x00000080
        /*0090*/ 	.word	0x00000001
        /*0094*/ 	.word	0x00000001


	//----- nvinfo : EIATTR_CBANK_PARAM_SIZE
	.align		4
.L_27:
        /*0098*/ 	.byte	0x03, 0x19
        /*009a*/ 	.short	0x0034


	//----- nvinfo : EIATTR_PARAM_CBANK
	.align		4
        /*009c*/ 	.byte	0x04, 0x0a
        /*009e*/ 	.short	(.L_29 - .L_28)
	.align		4
.L_28:
        /*00a0*/ 	.word	index@(.nv.constant0.triton_poi_fused__unsafe_index_add_mul_sub_16)
        /*00a4*/ 	.short	0x0210
        /*00a6*/ 	.short	0x0034


	//----- nvinfo : EIATTR_SW_WAR
	.align		4
.L_29:
        /*00a8*/ 	.byte	0x04, 0x36
        /*00aa*/ 	.short	(.L_31 - .L_30)
.L_30:
        /*00ac*/ 	.word	0x00000008
.L_31:


//--------------------- .nv.callgraph             --------------------------
	.section	.nv.callgraph,"",@"SHT_CUDA_CALLGRAPH"
	.align	4
	.sectionentsize	8
	.align		4
        /*0000*/ 	.word	0x00000000
	.align		4
        /*0004*/ 	.word	0xffffffff
	.align		4
        /*0008*/ 	.word	0x00000000
	.align		4
        /*000c*/ 	.word	0xfffffffe
	.align		4
        /*0010*/ 	.word	0x00000000
	.align		4
        /*0014*/ 	.word	0xfffffffd
	.align		4
        /*0018*/ 	.word	0x00000000
	.align		4
        /*001c*/ 	.word	0xfffffffc


//--------------------- .text.triton_poi_fused__unsafe_index_add_mul_sub_16 --------------------------
	.section	.text.triton_poi_fused__unsafe_index_add_mul_sub_16,"ax",@progbits
	.align	128
        .global         triton_poi_fused__unsafe_index_add_mul_sub_16
        .type           triton_poi_fused__unsafe_index_add_mul_sub_16,@function
        .size           triton_poi_fused__unsafe_index_add_mul_sub_16,(.L_x_1 - triton_poi_fused__unsafe_index_add_mul_sub_16)
        .other          triton_poi_fused__unsafe_index_add_mul_sub_16,@"STO_CUDA_ENTRY STV_DEFAULT"
triton_poi_fused__unsafe_index_add_mul_sub_16:
.text.triton_poi_fused__unsafe_index_add_mul_sub_16:
[----:B------:R-:W-:Y:S01]  /*0000*/  LDC R1, c[0x0][0x28] ;  /* 0x00000a00ff017b82 */ /* 0x000fe20000000800 */
[----:B------:R-:W1:Y:S07]  /*0010*/  S2R R0, SR_TID.X ;  /* 0x0000000000007919 */ /* 0x000e6e0000002100 */
[----:B------:R-:W2:Y:S01]  /*0020*/  LDC.64 R4, c[0x0][0x210] ;  /* 0x00008400ff047b82 */ /* 0x000ea20000000a00 */
[----:B------:R-:W-:Y:S01]  /*0030*/  ULDC.64 UR4, c[0x0][0x208] ;  /* 0x0000820000047ab9 */ /* 0x000fe20000000a00 */
[----:B------:R-:W-:Y:S01]  /*0040*/  ULDC.64 UR6, c[0x0][0x220] ;  /* 0x0000880000067ab9 */ /* 0x000fe20000000a00 */
[----:B------:R-:W3:Y:S05]  /*0050*/  S2R R3, SR_CTAID.X ;  /* 0x0000000000037919 */ /* 0x000eea0000002500 */
[----:B------:R-:W4:Y:S01]  /*0060*/  LDC.64 R26, c[0x0][0x218] ;  /* 0x00008600ff1a7b82 */ /* 0x000f220000000a00 */
[----:B-1----:R-:W-:Y:S01]  /*0070*/  IMAD.SHL.U32 R0, R0, 0x4, RZ ;  /* 0x0000000400007824 */ /* 0x002fe200078e00ff */
[----:B---3--:R-:W-:-:S04]  /*0080*/  SHF.R.S32.HI R18, RZ, 0x15, R3 ;  /* 0x00000015ff127819 */ /* 0x008fc80000011403 */
[----:B------:R-:W-:Y:S02]  /*0090*/  LOP3.LUT R0, R0, 0x1fc, RZ, 0xc0, !PT ;  /* 0x000001fc00007812 */ /* 0x000fe400078ec0ff */
[----:B------:R-:W-:-:S03]  /*00a0*/  SGXT R18, R18, 0x1 ;  /* 0x000000011212781a */ /* 0x000fc60000000200 */
[----:B------:R-:W-:-:S04]  /*00b0*/  IMAD R3, R3, 0x400, R0 ;  /* 0x0000040003037824 */ /* 0x000fc800078e0200 */
[----:B------:R-:W-:Y:S01]  /*00c0*/  VIADD R17, R3, 0x200 ;  /* 0x0000020003117836 */ /* 0x000fe20000000000 */
[----:B------:R-:W-:-:S04]  /*00d0*/  SHF.R.S32.HI R0, RZ, 0x1f, R3 ;  /* 0x0000001fff007819 */ /* 0x000fc80000011403 */
[----:B------:R-:W-:Y:S02]  /*00e0*/  LEA.HI R6, R18, R17, RZ, 0x6 ;  /* 0x0000001112067211 */ /* 0x000fe400078f30ff */
[----:B------:R-:W-:Y:S02]  /*00f0*/  LEA.HI R0, R0, R3, RZ, 0x6 ;  /* 0x0000000300007211 */ /* 0x000fe400078f30ff */
[----:B------:R-:W-:Y:S02]  /*0100*/  SHF.R.S32.HI R6, RZ, 0x6, R6 ;  /* 0x00000006ff067819 */ /* 0x000fe40000011406 */
[----:B------:R-:W-:Y:S02]  /*0110*/  SHF.R.S32.HI R2, RZ, 0x6, R0 ;  /* 0x00000006ff027819 */ /* 0x000fe40000011400 */
[----:B------:R-:W-:Y:S02]  /*0120*/  LEA.HI R8, R6, R6, RZ, 0x6 ;  /* 0x0000000606087211 */ /* 0x000fe400078f30ff */
[----:B------:R-:W-:-:S02]  /*0130*/  LEA.HI R7, R2, R2, RZ, 0x6 ;  /* 0x0000000202077211 */ /* 0x000fc400078f30ff */
[----:B------:R-:W-:Y:S02]  /*0140*/  LOP3.LUT R9, R8, 0xffffffc0, RZ, 0xc0, !PT ;  /* 0xffffffc008097812 */ /* 0x000fe400078ec0ff */
[----:B------:R-:W-:Y:S02]  /*0150*/  LOP3.LUT R7, R7, 0xffffffc0, RZ, 0xc0, !PT ;  /* 0xffffffc007077812 */ /* 0x000fe400078ec0ff */
[----:B------:R-:W-:Y:S01]  /*0160*/  LOP3.LUT R16, R0, 0xffffffc0, RZ, 0xc0, !PT ;  /* 0xffffffc000107812 */ /* 0x000fe200078ec0ff */
[----:B------:R-:W-:Y:S02]  /*0170*/  IMAD.IADD R9, R6, 0x1, -R9 ;  /* 0x0000000106097824 */ /* 0x000fe400078e0a09 */
[----:B------:R-:W-:Y:S02]  /*0180*/  IMAD.IADD R7, R2, 0x1, -R7 ;  /* 0x0000000102077824 */ /* 0x000fe400078e0a07 */
[--C-:B--2---:R-:W-:Y:S02]  /*0190*/  IMAD.WIDE R10, R9, 0x8, R4.reuse ;  /* 0x00000008090a7825 */ /* 0x104fe400078e0204 */
[----:B------:R-:W1:Y:S02]  /*01a0*/  LDC.64 R8, c[0x0][0x228] ;  /* 0x00008a00ff087b82 */ /* 0x000e640000000a00 */
[----:B------:R-:W-:-:S02]  /*01b0*/  IMAD.WIDE R20, R7, 0x8, R4 ;  /* 0x0000000807147825 */ /* 0x000fc400078e0204 */
[----:B------:R-:W2:Y:S02]  /*01c0*/  LDG.E.EL.64 R10, desc[UR4][R10.64] ;  /* 0x000000040a0a7981 */ /* 0x000ea4000c2e1b00 */
[----:B------:R-:W-:Y:S02]  /*01d0*/  IMAD.IADD R16, R3, 0x1, -R16 ;  /* 0x0000000103107824 */ /* 0x000fe400078e0a10 */
[----:B------:R-:W3:Y:S02]  /*01e0*/  LDG.E.EL.64 R20, desc[UR4][R20.64] ;  /* 0x0000000414147981 */ /* 0x000ee4000c2e1b00 */
[----:B----4-:R-:W-:-:S06]  /*01f0*/  IMAD.WIDE R12, R16, 0x8, R26 ;  /* 0x00000008100c7825 */ /* 0x010fcc00078e021a */
[----:B------:R-:W4:Y:S01]  /*0200*/  LDG.E.EL.128 R12, desc[UR4][R12.64] ;  /* 0x000000040c0c7981 */ /* 0x000f22000c2e1d00 */
[----:B-1----:R-:W-:-:S06]  /*0210*/  IMAD.WIDE R4, R16, 0x8, R8 ;  /* 0x0000000810047825 */ /* 0x002fcc00078e0208 */
[----:B------:R-:W5:Y:S01]  /*0220*/  LDG.E.EL.128 R4, desc[UR4][R4.64] ;  /* 0x0000000404047981 */ /* 0x000f62000c2e1d00 */
[----:B------:R-:W-:-:S05]  /*0230*/  VIADD R25, R3, 0x2 ;  /* 0x0000000203197836 */ /* 0x000fca0000000000 */
[----:B------:R-:W-:-:S04]  /*0240*/  LEA.HI R0, R18, R25, RZ, 0x6 ;  /* 0x0000001912007211 */ /* 0x000fc800078f30ff */
[----:B------:R-:W-:-:S05]  /*0250*/  LOP3.LUT R0, R0, 0xffffffc0, RZ, 0xc0, !PT ;  /* 0xffffffc000007812 */ /* 0x000fca00078ec0ff */
[----:B------:R-:W-:Y:S01]  /*0260*/  IMAD.IADD R25, R25, 0x1, -R0 ;  /* 0x0000000119197824 */ /* 0x000fe200078e0a00 */
[----:B------:R-:W-:-:S04]  /*0270*/  LEA.HI R17, R18, R17, RZ, 0xc ;  /* 0x0000001112117211 */ /* 0x000fc800078f60ff */
[----:B------:R-:W-:Y:S02]  /*0280*/  SHF.R.S32.HI R17, RZ, 0xc, R17 ;  /* 0x0000000cff117819 */ /* 0x000fe40000011411 */
[----:B--2---:R-:W-:-:S04]  /*0290*/  SHF.R.U32.HI R23, RZ, 0x1a, R11 ;  /* 0x0000001aff177819 */ /* 0x004fc8000001160b */
[----:B------:R-:W-:Y:S02]  /*02a0*/  LOP3.LUT R23, R23, 0x20, RZ, 0xc0, !PT ;  /* 0x0000002017177812 */ /* 0x000fe400078ec0ff */
[----:B---3--:R-:W-:Y:S02]  /*02b0*/  SHF.R.U32.HI R19, RZ, 0x1a, R21 ;  /* 0x0000001aff137819 */ /* 0x008fe40000011615 */
[----:B------:R-:W-:Y:S02]  /*02c0*/  IADD3 R2, P1, R10, R23, RZ ;  /* 0x000000170a027210 */ /* 0x000fe40007f3e0ff */
[----:B------:R-:W-:-:S03]  /*02d0*/  LOP3.LUT R19, R19, 0x20, RZ, 0xc0, !PT ;  /* 0x0000002013137812 */ /* 0x000fc600078ec0ff */
[----:B------:R-:W-:Y:S01]  /*02e0*/  IMAD.X R11, RZ, RZ, R11, P1 ;  /* 0x000000ffff0b7224 */ /* 0x000fe200008e060b */
[----:B------:R-:W-:Y:S02]  /*02f0*/  IADD3 R19, P0, R20, R19, RZ ;  /* 0x0000001314137210 */ /* 0x000fe40007f1e0ff */
[----:B----4-:R-:W-:Y:S02]  /*0300*/  SHF.R.U32.HI R28, RZ, 0x18, R13 ;  /* 0x00000018ff1c7819 */ /* 0x010fe4000001160d */
[----:B------:R-:W-:Y:S01]  /*0310*/  SHF.L.U64.HI R0, R2, 0x7, R11 ;  /* 0x0000000702007819 */ /* 0x000fe2000001020b */
[----:B------:R-:W-:Y:S01]  /*0320*/  IMAD.X R20, RZ, RZ, R21, P0 ;  /* 0x000000ffff147224 */ /* 0x000fe200000e0615 */
[----:B------:R-:W-:Y:S01]  /*0330*/  LEA R29, P0, R12, UR6, 0x2 ;  /* 0x000000060c1d7c11 */ /* 0x000fe2000f8010ff */
[----:B------:R-:W-:Y:S01]  /*0340*/  IMAD.SHL.U32 R2, R2, 0x80, RZ ;  /* 0x0000008002027824 */ /* 0x000fe200078e00ff */
[----:B------:R-:W-:Y:S02]  /*0350*/  LOP3.LUT R28, R28, 0x80, RZ, 0xc0, !PT ;  /* 0x000000801c1c7812 */ /* 0x000fe400078ec0ff */
[----:B------:R-:W-:-:S02]  /*0360*/  LEA.HI.X R13, R12, UR7, R13, 0x2, P0 ;  /* 0x000000070c0d7c11 */ /* 0x000fc400080f140d */
[----:B------:R-:W-:Y:S01]  /*0370*/  IADD3 R22, P2, P3, R2, R29, R28 ;  /* 0x0000001d02167210 */ /* 0x000fe20007b5e01c */
[C---:B------:R-:W-:Y:S01]  /*0380*/  IMAD.SHL.U32 R10, R19.reuse, 0x80, RZ ;  /* 0x00000080130a7824 */ /* 0x040fe200078e00ff */
[----:B------:R-:W-:Y:S02]  /*0390*/  SHF.L.U64.HI R11, R19, 0x7, R20 ;  /* 0x00000007130b7819 */ /* 0x000fe40000010214 */
[----:B------:R-:W-:Y:S02]  /*03a0*/  IADD3.X R23, R0, R13, RZ, P2, P3 ;  /* 0x0000000d00177210 */ /* 0x000fe400017e64ff */
[----:B------:R-:W-:Y:S02]  /*03b0*/  SHF.R.U32.HI R19, RZ, 0x18, R15 ;  /* 0x00000018ff137819 */ /* 0x000fe4000001160f */
[----:B------:R-:W-:Y:S01]  /*03c0*/  LEA R12, P2, R14, UR6, 0x2 ;  /* 0x000000060e0c7c11 */ /* 0x000fe2000f8410ff */
[----:B------:R-:W-:Y:S01]  /*03d0*/  IMAD.SHL.U32 R20, R17, 0x400, RZ ;  /* 0x0000040011147824 */ /* 0x000fe200078e00ff */
[----:B------:R-:W-:-:S02]  /*03e0*/  IADD3 R28, P0, P1, R10, R29, R28 ;  /* 0x0000001d0a1c7210 */ /* 0x000fc4000791e01c */
[----:B------:R-:W-:Y:S02]  /*03f0*/  LEA.HI R17, R18, R3, RZ, 0xc ;  /* 0x0000000312117211 */ /* 0x000fe400078f60ff */
[----:B------:R-:W-:Y:S02]  /*0400*/  LOP3.LUT R19, R19, 0x80, RZ, 0xc0, !PT ;  /* 0x0000008013137812 */ /* 0x000fe400078ec0ff */
[----:B------:R-:W-:Y:S02]  /*0410*/  LEA.HI.X R14, R14, UR7, R15, 0x2, P2 ;  /* 0x000000070e0e7c11 */ /* 0x000fe400090f140f */
[----:B-----5:R-:W-:Y:S02]  /*0420*/  SHF.R.U32.HI R15, RZ, 0x18, R5 ;  /* 0x00000018ff0f7819 */ /* 0x020fe40000011605 */
[----:B------:R-:W-:Y:S02]  /*0430*/  IADD3 R18, P5, P4, R10, R12, R19 ;  /* 0x0000000c0a127210 */ /* 0x000fe40007cbe013 */
[----:B------:R-:W-:-:S02]  /*0440*/  SHF.R.S32.HI R17, RZ, 0xc, R17 ;  /* 0x0000000cff117819 */ /* 0x000fc40000011411 */
[----:B------:R-:W-:Y:S02]  /*0450*/  IADD3.X R29, R11, R13, RZ, P0, P1 ;  /* 0x0000000d0b1d7210 */ /* 0x000fe400007e24ff */
[----:B------:R-:W-:Y:S02]  /*0460*/  LOP3.LUT R13, R15, 0x80, RZ, 0xc0, !PT ;  /* 0x000000800f0d7812 */ /* 0x000fe400078ec0ff */
[----:B------:R-:W-:Y:S02]  /*0470*/  LEA R15, P0, R4, UR6, 0x2 ;  /* 0x00000006040f7c11 */ /* 0x000fe4000f8010ff */
[----:B------:R-:W-:Y:S01]  /*0480*/  IADD3 R12, P3, P2, R2, R12, R19 ;  /* 0x0000000c020c7210 */ /* 0x000fe20007a7e013 */
[----:B------:R-:W-:Y:S01]  /*0490*/  IMAD.SHL.U32 R21, R17, 0x400, RZ ;  /* 0x0000040011157824 */ /* 0x000fe200078e00ff */
[----:B------:R-:W-:Y:S02]  /*04a0*/  IADD3.X R19, R11, R14, RZ, P5, P4 ;  /* 0x0000000e0b137210 */ /* 0x000fe40002fe84ff */
[----:B------:R-:W-:-:S02]  /*04b0*/  LEA.HI.X R5, R4, UR7, R5, 0x2, P0 ;  /* 0x0000000704057c11 */ /* 0x000fc400080f1405 */
[----:B------:R-:W-:Y:S01]  /*04c0*/  IADD3 R30, P0, P1, R10, R15, R13 ;  /* 0x0000000f0a1e7210 */ /* 0x000fe2000791e00d */
[----:B------:R-:W-:-:S03]  /*04d0*/  IMAD.WIDE R18, R21, 0x4, R18 ;  /* 0x0000000415127825 */ /* 0x000fc600078e0212 */
[----:B------:R-:W-:Y:S02]  /*04e0*/  IADD3.X R31, R11, R5, RZ, P0, P1 ;  /* 0x000000050b1f7210 */ /* 0x000fe400007e24ff */
[----:B------:R-:W-:Y:S01]  /*04f0*/  IADD3 R4, P0, P1, R2, R15, R13 ;  /* 0x0000000f02047210 */ /* 0x000fe2000791e00d */
[----:B------:R1:W2:Y:S01]  /*0500*/  LDG.E.EL R24, desc[UR4][R18.64] ;  /* 0x0000000412187981 */ /* 0x0002a2000c2e1900 */
[----:B------:R-:W-:Y:S01]  /*0510*/  IADD3.X R13, R0, R14, RZ, P3, P2 ;  /* 0x0000000e000d7210 */ /* 0x000fe20001fe44ff */
[----:B------:R-:W-:Y:S01]  /*0520*/  IMAD.WIDE R22, R20, 0x4, R22 ;  /* 0x0000000414167825 */ /* 0x000fe200078e0216 */
[----:B------:R-:W-:-:S03]  /*0530*/  IADD3.X R5, R0, R5, RZ, P0, P1 ;  /* 0x0000000500057210 */ /* 0x000fc600007e24ff */
[C---:B------:R-:W-:Y:S02]  /*0540*/  IMAD.WIDE R12, R20.reuse, 0x4, R12 ;  /* 0x00000004140c7825 */ /* 0x040fe400078e020c */
[----:B------:R-:W3:Y:S01]  /*0550*/  LDG.E.EL R22, desc[UR4][R22.64] ;  /* 0x0000000416167981 */ /* 0x000ee2000c2e1900 */
[----:B-1----:R-:W1:Y:S01]  /*0560*/  LDC.64 R18, c[0x0][0x230] ;  /* 0x00008c00ff127b82 */ /* 0x002e620000000a00 */
[----:B------:R-:W-:-:S04]  /*0570*/  IMAD.WIDE R14, R20, 0x4, R4 ;  /* 0x00000004140e7825 */ /* 0x000fc800078e0204 */
[C---:B------:R-:W-:Y:S01]  /*0580*/  IMAD.WIDE R4, R25.reuse, 0x8, R8 ;  /* 0x0000000819047825 */ /* 0x040fe200078e0208 */
[----:B------:R-:W-:Y:S01]  /*0590*/  SHF.R.U32.HI R8, RZ, 0x18, R7 ;  /* 0x00000018ff087819 */ /* 0x000fe20000011607 */
[----:B------:R-:W3:Y:S04]  /*05a0*/  LDG.E.EL R9, desc[UR4][R14.64] ;  /* 0x000000040e097981 */ /* 0x000ee8000c2e1900 */
[----:B------:R4:W5:Y:S01]  /*05b0*/  LDG.E.EL R23, desc[UR4][R12.64] ;  /* 0x000000040c177981 */ /* 0x000962000c2e1900 */
[----:B------:R-:W-:Y:S01]  /*05c0*/  LOP3.LUT R8, R8, 0x80, RZ, 0xc0, !PT ;  /* 0x0000008008087812 */ /* 0x000fe200078ec0ff */
[----:B----4-:R-:W-:Y:S01]  /*05d0*/  IMAD.WIDE R12, R25, 0x8, R26 ;  /* 0x00000008190c7825 */ /* 0x010fe200078e021a */
[----:B------:R-:W-:-:S04]  /*05e0*/  LEA R25, P0, R6, UR6, 0x2 ;  /* 0x0000000606197c11 */ /* 0x000fc8000f8010ff */
[----:B------:R-:W-:Y:S02]  /*05f0*/  LEA.HI.X R7, R6, UR7, R7, 0x2, P0 ;  /* 0x0000000706077c11 */ /* 0x000fe400080f1407 */
[----:B------:R-:W-:Y:S01]  /*0600*/  IADD3 R14, P0, P1, R10, R25, R8 ;  /* 0x000000190a0e7210 */ /* 0x000fe2000791e008 */
[----:B------:R-:W-:-:S03]  /*0610*/  IMAD.WIDE R28, R21, 0x4, R28 ;  /* 0x00000004151c7825 */ /* 0x000fc600078e021c */
[----:B------:R-:W-:Y:S01]  /*0620*/  IADD3.X R15, R11, R7, RZ, P0, P1 ;  /* 0x000000070b0f7210 */ /* 0x000fe200007e24ff */
[----:B------:R-:W-:Y:S02]  /*0630*/  IMAD.WIDE R30, R21, 0x4, R30 ;  /* 0x00000004151e7825 */ /* 0x000fe400078e021e */
[----:B------:R-:W4:Y:S02]  /*0640*/  LDG.E.EL R28, desc[UR4][R28.64] ;  /* 0x000000041c1c7981 */ /* 0x000f24000c2e1900 */
[----:B-1----:R-:W-:-:S04]  /*0650*/  IMAD.WIDE R18, R16, 0x4, R18 ;  /* 0x0000000410127825 */ /* 0x002fc800078e0212 */
[----:B------:R-:W-:Y:S01]  /*0660*/  IMAD.WIDE R14, R21, 0x4, R14 ;  /* 0x00000004150e7825 */ /* 0x000fe200078e020e */
[----:B------:R-:W-:Y:S01]  /*0670*/  IADD3 R6, P0, P1, R2, R25, R8 ;  /* 0x0000001902067210 */ /* 0x000fe2000791e008 */
[----:B------:R-:W2:Y:S04]  /*0680*/  LDG.E.EL.128 R16, desc[UR4][R18.64] ;  /* 0x0000000412107981 */ /* 0x000ea8000c2e1d00 */
[----:B------:R-:W4:Y:S04]  /*0690*/  LDG.E.EL R29, desc[UR4][R30.64] ;  /* 0x000000041e1d7981 */ /* 0x000f28000c2e1900 */
[----:B------:R-:W2:Y:S01]  /*06a0*/  LDG.E.EL R25, desc[UR4][R14.64] ;  /* 0x000000040e197981 */ /* 0x000ea2000c2e1900 */
[----:B------:R-:W-:-:S03]  /*06b0*/  IADD3.X R7, R0, R7, RZ, P0, P1 ;  /* 0x0000000700077210 */ /* 0x000fc600007e24ff */
[----:B------:R-:W5:Y:S01]  /*06c0*/  LDG.E.EL.128 R12, desc[UR4][R12.64] ;  /* 0x000000040c0c7981 */ /* 0x000f62000c2e1d00 */
[----:B------:R-:W-:-:S05]  /*06d0*/  IMAD.WIDE R6, R20, 0x4, R6 ;  /* 0x0000000414067825 */ /* 0x000fca00078e0206 */
[----:B------:R-:W5:Y:S04]  /*06e0*/  LDG.E.EL R26, desc[UR4][R6.64] ;  /* 0x00000004061a7981 */ /* 0x000f68000c2e1900 */
[----:B------:R-:W5:Y:S01]  /*06f0*/  LDG.E.EL.128 R4, desc[UR4][R4.64] ;  /* 0x0000000404047981 */ /* 0x000f62000c2e1d00 */
[----:B---3--:R-:W-:Y:S01]  /*0700*/  FADD R9, -R22, R9 ;  /* 0x0000000916097221 */ /* 0x008fe20000000100 */
[----:B----4-:R-:W-:-:S04]  /*0710*/  FADD R29, -R28, R29 ;  /* 0x0000001d1c1d7221 */ /* 0x010fc80000000100 */
[C---:B--2---:R-:W-:Y:S01]  /*0720*/  FFMA R8, R16.reuse, R29, R28 ;  /* 0x0000001d10087223 */ /* 0x044fe2000000001c */
[----:B------:R-:W-:Y:S01]  /*0730*/  FFMA R16, R16, R9, R22 ;  /* 0x0000000910107223 */ /* 0x000fe20000000016 */
[--C-:B-----5:R-:W-:Y:S02]  /*0740*/  SHF.R.U32.HI R29, RZ, 0x18, R13.reuse ;  /* 0x00000018ff1d7819 */ /* 0x120fe4000001160d */
[C---:B------:R-:W-:Y:S02]  /*0750*/  LEA R28, P0, R12.reuse, UR6, 0x2 ;  /* 0x000000060c1c7c11 */ /* 0x040fe4000f8010ff */
[----:B------:R-:W-:Y:S02]  /*0760*/  LOP3.LUT R29, R29, 0x80, RZ, 0xc0, !PT ;  /* 0x000000801d1d7812 */ /* 0x000fe400078ec0ff */
[----:B------:R-:W-:Y:S02]  /*0770*/  LEA.HI.X R9, R12, UR7, R13, 0x2, P0 ;  /* 0x000000070c097c11 */ /* 0x000fe400080f140d */
[----:B------:R-:W-:-:S02]  /*0780*/  IADD3 R12, P0, P1, R10, R28, R29 ;  /* 0x0000001c0a0c7210 */ /* 0x000fc4000791e01d */
[----:B------:R-:W-:Y:S02]  /*0790*/  IADD3 R28, P2, P3, R2, R28, R29 ;  /* 0x0000001c021c7210 */ /* 0x000fe40007b5e01d */
[-C--:B------:R-:W-:Y:S02]  /*07a0*/  IADD3.X R13, R11, R9.reuse, RZ, P0, P1 ;  /* 0x000000090b0d7210 */ /* 0x080fe400007e24ff */
[----:B------:R-:W-:Y:S01]  /*07b0*/  IADD3.X R29, R0, R9, RZ, P2, P3 ;  /* 0x00000009001d7210 */ /* 0x000fe200017e64ff */
[----:B------:R-:W-:Y:S01]  /*07c0*/  FADD R9, -R24, R25 ;  /* 0x0000001918097221 */ /* 0x000fe20000000100 */
[----:B------:R-:W-:Y:S01]  /*07d0*/  FADD R26, -R23, R26 ;  /* 0x0000001a171a7221 */ /* 0x000fe20000000100 */
[----:B------:R-:W-:Y:S02]  /*07e0*/  SHF.R.U32.HI R25, RZ, 0x18, R15 ;  /* 0x00000018ff197819 */ /* 0x000fe4000001160f */
[C---:B------:R-:W-:Y:S01]  /*07f0*/  FFMA R9, R17.reuse, R9, R24 ;  /* 0x0000000911097223 */ /* 0x040fe20000000018 */
[----:B------:R-:W-:Y:S01]  /*0800*/  SHF.R.U32.HI R22, RZ, 0x18, R5 ;  /* 0x00000018ff167819 */ /* 0x000fe20000011605 */
[----:B------:R-:W-:Y:S01]  /*0810*/  FFMA R17, R17, R26, R23 ;  /* 0x0000001a11117223 */ /* 0x000fe20000000017 */
[----:B------:R-:W-:-:S02]  /*0820*/  LEA R24, P1, R4, UR6, 0x2 ;  /* 0x0000000604187c11 */ /* 0x000fc4000f8210ff */
[----:B------:R-:W-:Y:S02]  /*0830*/  LEA R23, P0, R14, UR6, 0x2 ;  /* 0x000000060e177c11 */ /* 0x000fe4000f8010ff */
[----:B------:R-:W-:Y:S02]  /*0840*/  LOP3.LUT R25, R25, 0x80, RZ, 0xc0, !PT ;  /* 0x0000008019197812 */ /* 0x000fe400078ec0ff */
[----:B------:R-:W-:Y:S02]  /*0850*/  LOP3.LUT R22, R22, 0x80, RZ, 0xc0, !PT ;  /* 0x0000008016167812 */ /* 0x000fe400078ec0ff */
[----:B------:R-:W-:Y:S02]  /*0860*/  LEA.HI.X R27, R4, UR7, R5, 0x2, P1 ;  /* 0x00000007041b7c11 */ /* 0x000fe400088f1405 */
[----:B------:R-:W-:Y:S02]  /*0870*/  LEA.HI.X R26, R14, UR7, R15, 0x2, P0 ;  /* 0x000000070e1a7c11 */ /* 0x000fe400080f140f */
[----:B------:R-:W-:-:S02]  /*0880*/  IADD3 R4, P2, P3, R10, R23, R25 ;  /* 0x000000170a047210 */ /* 0x000fc40007b5e019 */
[----:B------:R-:W-:Y:S02]  /*0890*/  IADD3 R14, P4, P5, R10, R24, R22 ;  /* 0x000000180a0e7210 */ /* 0x000fe40007d9e016 */
[C---:B------:R-:W-:Y:S02]  /*08a0*/  IADD3.X R5, R11.reuse, R26, RZ, P2, P3 ;  /* 0x0000001a0b057210 */ /* 0x040fe400017e64ff */
[----:B------:R-:W-:Y:S01]  /*08b0*/  IADD3.X R15, R11, R27, RZ, P4, P5 ;  /* 0x0000001b0b0f7210 */ /* 0x000fe200027ea4ff */
[----:B------:R-:W-:Y:S01]  /*08c0*/  IMAD.WIDE R4, R21, 0x4, R4 ;  /* 0x0000000415047825 */ /* 0x000fe200078e0204 */
[----:B------:R-:W-:-:S03]  /*08d0*/  IADD3 R22, P0, P1, R2, R24, R22 ;  /* 0x0000001802167210 */ /* 0x000fc6000791e016 */
[C---:B------:R-:W-:Y:S01]  /*08e0*/  IMAD.WIDE R14, R21.reuse, 0x4, R14 ;  /* 0x00000004150e7825 */ /* 0x040fe200078e020e */
[----:B------:R-:W-:Y:S01]  /*08f0*/  SHF.R.U32.HI R24, RZ, 0x18, R7 ;  /* 0x00000018ff187819 */ /* 0x000fe20000011607 */
[----:B------:R-:W2:Y:S02]  /*0900*/  LDG.E.EL R4, desc[UR4][R4.64] ;  /* 0x0000000404047981 */ /* 0x000ea4000c2e1900 */
[----:B------:R-:W-:-:S04]  /*0910*/  IMAD.WIDE R12, R21, 0x4, R12 ;  /* 0x00000004150c7825 */ /* 0x000fc800078e020c */
[----:B------:R-:W-:Y:S02]  /*0920*/  IMAD.WIDE R28, R20, 0x4, R28 ;  /* 0x00000004141c7825 */ /* 0x000fe400078e021c */
[----:B------:R-:W3:Y:S04]  /*0930*/  LDG.E.EL R12, desc[UR4][R12.64] ;  /* 0x000000040c0c7981 */ /* 0x000ee8000c2e1900 */
[----:B------:R1:W3:Y:S04]  /*0940*/  LDG.E.EL R5, desc[UR4][R14.64] ;  /* 0x000000040e057981 */ /* 0x0002e8000c2e1900 */
[----:B------:R4:W5:Y:S01]  /*0950*/  LDG.E.EL R13, desc[UR4][R28.64] ;  /* 0x000000041c0d7981 */ /* 0x000962000c2e1900 */
[----:B-1----:R-:W-:-:S02]  /*0960*/  LOP3.LUT R15, R24, 0x80, RZ, 0xc0, !PT ;  /* 0x00000080180f7812 */ /* 0x002fc400078ec0ff */
[----:B------:R-:W-:-:S04]  /*0970*/  LEA R14, P2, R6, UR6, 0x2 ;  /* 0x00000006060e7c11 */ /* 0x000fc8000f8410ff */
[----:B------:R-:W-:Y:S02]  /*0980*/  LEA.HI.X R6, R6, UR7, R7, 0x2, P2 ;  /* 0x0000000706067c11 */ /* 0x000fe400090f1407 */
[----:B------:R-:W-:Y:S02]  /*0990*/  IADD3 R10, P4, P5, R10, R14, R15 ;  /* 0x0000000e0a0a7210 */ /* 0x000fe40007d9e00f */
[C---:B------:R-:W-:Y:S02]  /*09a0*/  IADD3 R24, P2, P3, R2.reuse, R23, R25 ;  /* 0x0000001702187210 */ /* 0x040fe40007b5e019 */
[----:B------:R-:W-:Y:S02]  /*09b0*/  IADD3.X R11, R11, R6, RZ, P4, P5 ;  /* 0x000000060b0b7210 */ /* 0x000fe400027ea4ff */
[----:B----4-:R-:W-:Y:S02]  /*09c0*/  IADD3 R28, P4, P5, R2, R14, R15 ;  /* 0x0000000e021c7210 */ /* 0x010fe40007d9e00f */
[----:B------:R-:W-:-:S02]  /*09d0*/  IADD3.X R25, R0, R26, RZ, P2, P3 ;  /* 0x0000001a00197210 */ /* 0x000fc400017e64ff */
[C---:B------:R-:W-:Y:S02]  /*09e0*/  IADD3.X R23, R0.reuse, R27, RZ, P0, P1 ;  /* 0x0000001b00177210 */ /* 0x040fe400007e24ff */
[----:B------:R-:W-:Y:S01]  /*09f0*/  IADD3.X R29, R0, R6, RZ, P4, P5 ;  /* 0x00000006001d7210 */ /* 0x000fe200027ea4ff */
[----:B------:R-:W-:Y:S02]  /*0a00*/  IMAD.WIDE R6, R21, 0x4, R10 ;  /* 0x0000000415067825 */ /* 0x000fe400078e020a */
[----:B------:R-:W1:Y:S02]  /*0a10*/  LDC.64 R10, c[0x0][0x238] ;  /* 0x00008e00ff0a7b82 */ /* 0x000e640000000a00 */
[C---:B------:R-:W-:Y:S02]  /*0a20*/  IMAD.WIDE R24, R20.reuse, 0x4, R24 ;  /* 0x0000000414187825 */ /* 0x040fe400078e0218 */
[----:B------:R-:W2:Y:S02]  /*0a30*/  LDG.E.EL R7, desc[UR4][R6.64] ;  /* 0x0000000406077981 */ /* 0x000ea4000c2e1900 */
[----:B------:R-:W-:-:S02]  /*0a40*/  IMAD.WIDE R22, R20, 0x4, R22 ;  /* 0x0000000414167825 */ /* 0x000fc400078e0216 */
[----:B------:R-:W4:Y:S02]  /*0a50*/  LDG.E.EL R24, desc[UR4][R24.64] ;  /* 0x0000000418187981 */ /* 0x000f24000c2e1900 */
[----:B------:R-:W-:Y:S02]  /*0a60*/  IMAD.WIDE R28, R20, 0x4, R28 ;  /* 0x00000004141c7825 */ /* 0x000fe400078e021c */
[----:B------:R-:W5:Y:S04]  /*0a70*/  LDG.E.EL R22, desc[UR4][R22.64] ;  /* 0x0000000416167981 */ /* 0x000f68000c2e1900 */
[----:B------:R-:W4:Y:S01]  /*0a80*/  LDG.E.EL R29, desc[UR4][R28.64] ;  /* 0x000000041c1d7981 */ /* 0x000f22000c2e1900 */
[----:B-1----:R-:W-:-:S04]  /*0a90*/  IMAD.WIDE R2, R3, 0x4, R10 ;  /* 0x0000000403027825 */ /* 0x002fc800078e020a */
[----:B---3--:R-:W-:-:S04]  /*0aa0*/  FADD R5, -R12, R5 ;  /* 0x000000050c057221 */ /* 0x008fc80000000100 */
[----:B------:R-:W-:Y:S01]  /*0ab0*/  FFMA R10, R18, R5, R12 ;  /* 0x00000005120a7223 */ /* 0x000fe2000000000c */
[----:B--2---:R-:W-:-:S04]  /*0ac0*/  FADD R11, -R4, R7 ;  /* 0x00000007040b7221 */ /* 0x004fc80000000100 */
[----:B------:R-:W-:Y:S01]  /*0ad0*/  FFMA R11, R19, R11, R4 ;  /* 0x0000000b130b7223 */ /* 0x000fe20000000004 */
[----:B-----5:R-:W-:Y:S01]  /*0ae0*/  FADD R0, -R13, R22 ;  /* 0x000000160d007221 */ /* 0x020fe20000000100 */
[----:B----4-:R-:W-:-:S03]  /*0af0*/  FADD R15, -R24, R29 ;  /* 0x0000001d180f7221 */ /* 0x010fc60000000100 */
[----:B------:R-:W-:Y:S01]  /*0b00*/  FFMA R18, R18, R0, R13 ;  /* 0x0000000012127223 */ /* 0x000fe2000000000d */
[----:B------:R-:W-:Y:S01]  /*0b10*/  FFMA R19, R19, R15, R24 ;  /* 0x0000000f13137223 */ /* 0x000fe20000000018 */
[----:B------:R-:W-:Y:S04]  /*0b20*/  STG.E.128 desc[UR4][R2.64], R8 ;  /* 0x0000000802007986 */ /* 0x000fe8000c101d04 */
[----:B------:R-:W-:Y:S01]  /*0b30*/  STG.E.128 desc[UR4][R2.64+0x800], R16 ;  /* 0x0008001002007986 */ /* 0x000fe2000c101d04 */
[----:B------:R-:W-:Y:S05]  /*0b40*/  EXIT ;  /* 0x000000000000794d */ /* 0x000fea0003800000 */
.L_x_0:
[----:B------:R-:W-:-:S00]  /*0b50*/  BRA `(.L_x_0) ;  /* 0xfffffffc00fc7947 */ /* 0x000fc0000383ffff */
[----:B------:R-:W-:-:S00]  /*0b60*/  NOP ;  /* 0x0000000000007918 */ /* 0x000fc00000000000 */
        /* <DEDUP_REMOVED lines=9> */
.L_x_1:


//--------------------- .nv.constant0.triton_poi_fused__unsafe_index_add_mul_sub_16 --------------------------
	.section	.nv.constant0.triton_poi_fused__unsafe_index_add_mul_sub_16,"a",@progbits
	.sectionflags	@""
	.align	4
.nv.constant0.triton_poi_fused__unsafe_index_add_mul_sub_16:
	.zero		580
